	.headerflags	@"EF_CUDA_TEXMODE_UNIFIED EF_CUDA_64BIT_ADDRESS EF_CUDA_ACCELERATORS EF_CUDA_SM90 EF_CUDA_VIRTUAL_SM(EF_CUDA_SM90)"
	.elftype	@"ET_EXEC"


//--------------------- .nv.info                  --------------------------
	.section	.nv.info,"",@"SHT_CUDA_INFO"
	.align	4


	//----- nvinfo : EIATTR_REGCOUNT
	.align		4
        /*0000*/ 	.byte	0x04, 0x2f
        /*0002*/ 	.short	(.L_3 - .L_2)
	.align		4
.L_2:
        /*0004*/ 	.word	index@(triton_poi_fused__native_batch_norm_legit_no_training_convolution_relu_18)
        /*0008*/ 	.word	0x00000020


	//----- nvinfo : EIATTR_MIN_STACK_SIZE
	.align		4
.L_3:
        /*000c*/ 	.byte	0x04, 0x12
        /*000e*/ 	.short	(.L_5 - .L_4)
	.align		4
.L_4:
        /*0010*/ 	.word	index@(triton_poi_fused__native_batch_norm_legit_no_training_convolution_relu_18)
        /*0014*/ 	.word	0x00000000


	//----- nvinfo : EIATTR_FRAME_SIZE
	.align		4
.L_5:
        /*0018*/ 	.byte	0x04, 0x11
        /*001a*/ 	.short	(.L_7 - .L_6)
	.align		4
.L_6:
        /*001c*/ 	.word	index@(triton_poi_fused__native_batch_norm_legit_no_training_convolution_relu_18)
        /*0020*/ 	.word	0x00000000


	//----- nvinfo : EIATTR_MIN_STACK_SIZE
	.align		4
.L_7:
        /*0024*/ 	.byte	0x04, 0x12
        /*0026*/ 	.short	(.L_9 - .L_8)
	.align		4
.L_8:
        /*0028*/ 	.word	index@(triton_poi_fused__native_batch_norm_legit_no_training_convolution_relu_18)
        /*002c*/ 	.word	0x00000000
.L_9:


//--------------------- .nv.info.triton_poi_fused__native_batch_norm_legit_no_training_convolution_relu_18 --------------------------
	.section	.nv.info.triton_poi_fused__native_batch_norm_legit_no_training_convolution_relu_18,"",@"SHT_CUDA_INFO"
	.sectionflags	@""
	.align	4


	//----- nvinfo : EIATTR_CUDA_API_VERSION
	.align		4
        /*0000*/ 	.byte	0x04, 0x37
        /*0002*/ 	.short	(.L_11 - .L_10)
.L_10:
        /*0004*/ 	.word	0x0000007c


	//----- nvinfo : EIATTR_KPARAM_INFO
	.align		4
.L_11:
        /*0008*/ 	.byte	0x04, 0x17
        /*000a*/ 	.short	(.L_13 - .L_12)
.L_12:
        /*000c*/ 	.word	0x00000000
        /*0010*/ 	.short	0x0007
        /*0012*/ 	.short	0x0038
        /*0014*/ 	.byte	0x00, 0xf0, 0x11, 0x00


	//----- nvinfo : EIATTR_KPARAM_INFO
	.align		4
.L_13:
        /*0018*/ 	.byte	0x04, 0x17
        /*001a*/ 	.short	(.L_15 - .L_14)
.L_14:
        /*001c*/ 	.word	0x00000000
        /*0020*/ 	.short	0x0006
        /*0022*/ 	.short	0x0030
        /*0024*/ 	.byte	0x00, 0xf4, 0x21, 0x00


	//----- nvinfo : EIATTR_KPARAM_INFO
	.align		4
.L_15:
        /*0028*/ 	.byte	0x04, 0x17
        /*002a*/ 	.short	(.L_17 - .L_16)
.L_16:
        /*002c*/ 	.word	0x00000000
        /*0030*/ 	.short	0x0005
        /*0032*/ 	.short	0x0028
        /*0034*/ 	.byte	0x00, 0xf4, 0x21, 0x00


	//----- nvinfo : EIATTR_KPARAM_INFO
	.align		4
.L_17:
        /*0038*/ 	.byte	0x04, 0x17
        /*003a*/ 	.short	(.L_19 - .L_18)
.L_18:
        /*003c*/ 	.word	0x00000000
        /*0040*/ 	.short	0x0004
        /*0042*/ 	.short	0x0020
        /*0044*/ 	.byte	0x00, 0xf4, 0x21, 0x00


	//----- nvinfo : EIATTR_KPARAM_INFO
	.align		4
.L_19:
        /*0048*/ 	.byte	0x04, 0x17
        /*004a*/ 	.short	(.L_21 - .L_20)
.L_20:
        /*004c*/ 	.word	0x00000000
        /*0050*/ 	.short	0x0003
        /*0052*/ 	.short	0x0018
        /*0054*/ 	.byte	0x00, 0xf4, 0x21, 0x00


	//----- nvinfo : EIATTR_KPARAM_INFO
	.align		4
.L_21:
        /*0058*/ 	.byte	0x04, 0x17
        /*005a*/ 	.short	(.L_23 - .L_22)
.L_22:
        /*005c*/ 	.word	0x00000000
        /*0060*/ 	.short	0x0002
        /*0062*/ 	.short	0x0010
        /*0064*/ 	.byte	0x00, 0xf4, 0x21, 0x00


	//----- nvinfo : EIATTR_KPARAM_INFO
	.align		4
.L_23:
        /*0068*/ 	.byte	0x04, 0x17
        /*006a*/ 	.short	(.L_25 - .L_24)
.L_24:
        /*006c*/ 	.word	0x00000000
        /*0070*/ 	.short	0x0001
        /*0072*/ 	.short	0x0008
        /*0074*/ 	.byte	0x00, 0xf4, 0x21, 0x00


	//----- nvinfo : EIATTR_KPARAM_INFO
	.align		4
.L_25:
        /*0078*/ 	.byte	0x04, 0x17
        /*007a*/ 	.short	(.L_27 - .L_26)
.L_26:
        /*007c*/ 	.word	0x00000000
        /*0080*/ 	.short	0x0000
        /*0082*/ 	.short	0x0000
        /*0084*/ 	.byte	0x00, 0xf4, 0x21, 0x00


	//----- nvinfo : EIATTR_SPARSE_MMA_MASK
	.align		4
.L_27:
        /*0088*/ 	.byte	0x03, 0x50
        /*008a*/ 	.short	0x0000


	//----- nvinfo : EIATTR_MAXREG_COUNT
	.align		4
        /*008c*/ 	.byte	0x03, 0x1b
        /*008e*/ 	.short	0x00ff


	//----- nvinfo : EIATTR_EXIT_INSTR_OFFSETS
	.align		4
        /*0090*/ 	.byte	0x04, 0x1c
        /*0092*/ 	.short	(.L_29 - .L_28)


	//   ....[0]....
.L_28:
        /*0094*/ 	.word	0x000007d0


	//----- nvinfo : EIATTR_REQNTID
	.align		4
.L_29:
        /*0098*/ 	.byte	0x04, 0x10
        /*009a*/ 	.short	(.L_31 - .L_30)
.L_30:
        /*009c*/ 	.word	0x00000080
        /*00a0*/ 	.word	0x00000001
        /*00a4*/ 	.word	0x00000001


	//----- nvinfo : EIATTR_CBANK_PARAM_SIZE
	.align		4
.L_31:
        /*00a8*/ 	.byte	0x03, 0x19
        /*00aa*/ 	.short	0x003c


	//----- nvinfo : EIATTR_PARAM_CBANK
	.align		4
        /*00ac*/ 	.byte	0x04, 0x0a
        /*00ae*/ 	.short	(.L_33 - .L_32)
	.align		4
.L_32:
        /*00b0*/ 	.word	index@(.nv.constant0.triton_poi_fused__native_batch_norm_legit_no_training_convolution_relu_18)
        /*00b4*/ 	.short	0x0210
        /*00b6*/ 	.short	0x003c


	//----- nvinfo : EIATTR_SW_WAR
	.align		4
.L_33:
        /*00b8*/ 	.byte	0x04, 0x36
        /*00ba*/ 	.short	(.L_35 - .L_34)
.L_34:
        /*00bc*/ 	.word	0x00000008
.L_35:


//--------------------- .nv.callgraph             --------------------------
	.section	.nv.callgraph,"",@"SHT_CUDA_CALLGRAPH"
	.align	4
	.sectionentsize	8
	.align		4
        /*0000*/ 	.word	0x00000000
	.align		4
        /*0004*/ 	.word	0xffffffff
	.align		4
        /*0008*/ 	.word	0x00000000
	.align		4
        /*000c*/ 	.word	0xfffffffe
	.align		4
        /*0010*/ 	.word	0x00000000
	.align		4
        /*0014*/ 	.word	0xfffffffd
	.align		4
        /*0018*/ 	.word	0x00000000
	.align		4
        /*001c*/ 	.word	0xfffffffc


//--------------------- .nv.constant4             --------------------------
	.section	.nv.constant4,"a",@progbits
	.align	8
	.align		8
.nv.constant4:
        /*0000*/ 	.dword	_$_str
	.align		8
        /*0008*/ 	.dword	_$_str_$_2


//--------------------- .text.triton_poi_fused__native_batch_norm_legit_no_training_convolution_relu_18 --------------------------
	.section	.text.triton_poi_fused__native_batch_norm_legit_no_training_convolution_relu_18,"ax",@progbits
	.align	128
        .global         triton_poi_fused__native_batch_norm_legit_no_training_convolution_relu_18
        .type           triton_poi_fused__native_batch_norm_legit_no_training_convolution_relu_18,@function
        .size           triton_poi_fused__native_batch_norm_legit_no_training_convolution_relu_18,(.L_x_1 - triton_poi_fused__native_batch_norm_legit_no_training_convolution_relu_18)
        .other          triton_poi_fused__native_batch_norm_legit_no_training_convolution_relu_18,@"STO_CUDA_ENTRY STV_DEFAULT"
triton_poi_fused__native_batch_norm_legit_no_training_convolution_relu_18:
.text.triton_poi_fused__native_batch_norm_legit_no_training_convolution_relu_18:
[----:B------:R-:W-:Y:S01]  /*0000*/  LDC R1, c[0x0][0x28] ;  /* 0x00000a00ff017b82 */ /* 0x000fe20000000800 */
[----:B------:R-:W1:Y:S01]  /*0010*/  S2R R0, SR_TID.X ;  /* 0x0000000000007919 */ /* 0x000e620000002100 */
[----:B------:R-:W-:-:S06]  /*0020*/  ULDC.64 UR4, c[0x0][0x208] ;  /* 0x0000820000047ab9 */ /* 0x000fcc0000000a00 */
[----:B------:R-:W2:Y:S01]  /*0030*/  LDC.64 R28, c[0x0][0x218] ;  /* 0x00008600ff1c7b82 */ /* 0x000ea20000000a00 */
[----:B------:R-:W3:Y:S07]  /*0040*/  S2R R5, SR_CTAID.X ;  /* 0x0000000000057919 */ /* 0x000eee0000002500 */
[----:B------:R-:W4:Y:S08]  /*0050*/  LDC.64 R26, c[0x0][0x220] ;  /* 0x00008800ff1a7b82 */ /* 0x000f300000000a00 */
[----:B------:R-:W5:Y:S01]  /*0060*/  LDC.64 R22, c[0x0][0x230] ;  /* 0x00008c00ff167b82 */ /* 0x000f620000000a00 */
[----:B-1----:R-:W-:-:S02]  /*0070*/  SHF.L.U32 R0, R0, 0x2, RZ ;  /* 0x0000000200007819 */ /* 0x002fc400000006ff */
[----:B---3--:R-:W-:Y:S02]  /*0080*/  SHF.R.S32.HI R3, RZ, 0x15, R5 ;  /* 0x00000015ff037819 */ /* 0x008fe40000011405 */
[----:B------:R-:W-:Y:S02]  /*0090*/  LOP3.LUT R0, R0, 0x1fc, RZ, 0xc0, !PT ;  /* 0x000001fc00007812 */ /* 0x000fe400078ec0ff */
[----:B------:R-:W-:Y:S02]  /*00a0*/  SGXT R3, R3, 0x1 ;  /* 0x000000010303781a */ /* 0x000fe40000000200 */
[----:B------:R-:W-:Y:S02]  /*00b0*/  LEA R0, R5, R0, 0xa ;  /* 0x0000000005007211 */ /* 0x000fe400078e50ff */
[----:B------:R-:W1:Y:S02]  /*00c0*/  LDC.64 R4, c[0x0][0x228] ;  /* 0x00008a00ff047b82 */ /* 0x000e640000000a00 */
[----:B------:R-:W-:-:S04]  /*00d0*/  LEA.HI R3, R3, R0, RZ, 0x6 ;  /* 0x0000000003037211 */ /* 0x000fc800078f30ff */
[--C-:B------:R-:W-:Y:S02]  /*00e0*/  SHF.R.S32.HI R9, RZ, 0x6, R3.reuse ;  /* 0x00000006ff097819 */ /* 0x100fe40000011403 */
[----:B------:R-:W-:Y:S02]  /*00f0*/  SHF.R.S32.HI R2, RZ, 0x1f, R3 ;  /* 0x0000001fff027819 */ /* 0x000fe40000011403 */
[----:B------:R-:W-:Y:S02]  /*0100*/  IADD3 R3, R3, 0x200, RZ ;  /* 0x0000020003037810 */ /* 0x000fe40007ffe0ff */
[----:B------:R-:W-:Y:S02]  /*0110*/  LEA.HI R6, R2, R9, RZ, 0x9 ;  /* 0x0000000902067211 */ /* 0x000fe400078f48ff */
[--C-:B------:R-:W-:Y:S02]  /*0120*/  SHF.R.S32.HI R2, RZ, 0x6, R3.reuse ;  /* 0x00000006ff027819 */ /* 0x100fe40000011403 */
[----:B------:R-:W-:-:S02]  /*0130*/  SHF.R.S32.HI R3, RZ, 0x1f, R3 ;  /* 0x0000001fff037819 */ /* 0x000fc40000011403 */
[----:B------:R-:W-:Y:S02]  /*0140*/  LOP3.LUT R6, R6, 0xfffffe00, RZ, 0xc0, !PT ;  /* 0xfffffe0006067812 */ /* 0x000fe400078ec0ff */
[----:B------:R-:W-:Y:S02]  /*0150*/  LEA.HI R3, R3, R2, RZ, 0x9 ;  /* 0x0000000203037211 */ /* 0x000fe400078f48ff */
[----:B------:R-:W-:Y:S02]  /*0160*/  IADD3 R9, R9, -R6, RZ ;  /* 0x8000000609097210 */ /* 0x000fe40007ffe0ff */
[----:B------:R-:W-:Y:S01]  /*0170*/  LOP3.LUT R3, R3, 0xfffffe00, RZ, 0xc0, !PT ;  /* 0xfffffe0003037812 */ /* 0x000fe200078ec0ff */
[----:B------:R-:W3:Y:S02]  /*0180*/  LDC.64 R6, c[0x0][0x210] ;  /* 0x00008400ff067b82 */ /* 0x000ee40000000a00 */
[----:B-1----:R-:W-:Y:S01]  /*0190*/  IMAD.WIDE R12, R9, 0x4, R4 ;  /* 0x00000004090c7825 */ /* 0x002fe200078e0204 */
[----:B------:R-:W-:-:S04]  /*01a0*/  IADD3 R3, R2, -R3, RZ ;  /* 0x8000000302037210 */ /* 0x000fc80007ffe0ff */
[----:B------:R-:W5:Y:S01]  /*01b0*/  LDG.E.EL R21, desc[UR4][R12.64] ;  /* 0x000000040c157981 */ /* 0x000f62000c2e1900 */
[----:B------:R-:W-:Y:S02]  /*01c0*/  IMAD.WIDE R24, R3, 0x4, R4 ;  /* 0x0000000403187825 */ /* 0x000fe400078e0204 */
[----:B------:R-:W1:Y:S04]  /*01d0*/  LDC.64 R4, c[0x0][0x238] ;  /* 0x00008e00ff047b82 */ /* 0x000e680000000a00 */
[----:B------:R-:W5:Y:S01]  /*01e0*/  LDG.E.EL R24, desc[UR4][R24.64] ;  /* 0x0000000418187981 */ /* 0x000f62000c2e1900 */
[----:B--2---:R-:W-:-:S05]  /*01f0*/  IMAD.WIDE R10, R9, 0x4, R28 ;  /* 0x00000004090a7825 */ /* 0x004fca00078e021c */
[----:B------:R4:W2:Y:S01]  /*0200*/  LDG.E.EL R19, desc[UR4][R10.64] ;  /* 0x000000040a137981 */ /* 0x0008a2000c2e1900 */
[----:B---3--:R-:W-:-:S05]  /*0210*/  IMAD.WIDE R6, R0, 0x4, R6 ;  /* 0x0000000400067825 */ /* 0x008fca00078e0206 */
[----:B------:R-:W2:Y:S01]  /*0220*/  LDG.E.128 R12, desc[UR4][R6.64] ;  /* 0x00000004060c7981 */ /* 0x000ea2000c1e1d00 */
[----:B----4-:R-:W-:-:S05]  /*0230*/  IMAD.WIDE R10, R9, 0x4, R26 ;  /* 0x00000004090a7825 */ /* 0x010fca00078e021a */
[----:B------:R-:W3:Y:S01]  /*0240*/  LDG.E.EL R18, desc[UR4][R10.64] ;  /* 0x000000040a127981 */ /* 0x000ee2000c2e1900 */
[----:B-----5:R-:W-:-:S04]  /*0250*/  IMAD.WIDE R16, R9, 0x4, R22 ;  /* 0x0000000409107825 */ /* 0x020fc800078e0216 */
[----:B01----:R-:W-:Y:S02]  /*0260*/  IMAD.WIDE R8, R9, 0x4, R4 ;  /* 0x0000000409087825 */ /* 0x003fe400078e0204 */
[----:B------:R-:W4:Y:S02]  /*0270*/  LDG.E.EL R17, desc[UR4][R16.64] ;  /* 0x0000000410117981 */ /* 0x000f24000c2e1900 */
[C---:B------:R-:W-:Y:S02]  /*0280*/  IMAD.WIDE R28, R3.reuse, 0x4, R28 ;  /* 0x00000004031c7825 */ /* 0x040fe400078e021c */
[----:B------:R-:W4:Y:S02]  /*0290*/  LDG.E.EL R20, desc[UR4][R8.64] ;  /* 0x0000000408147981 */ /* 0x000f24000c2e1900 */
[C---:B------:R-:W-:Y:S02]  /*02a0*/  IMAD.WIDE R26, R3.reuse, 0x4, R26 ;  /* 0x00000004031a7825 */ /* 0x040fe400078e021a */
[----:B------:R0:W5:Y:S04]  /*02b0*/  LDG.E.EL R16, desc[UR4][R28.64] ;  /* 0x000000041c107981 */ /* 0x000168000c2e1900 */
[----:B------:R-:W5:Y:S01]  /*02c0*/  LDG.E.128 R8, desc[UR4][R6.64+0x800] ;  /* 0x0008000406087981 */ /* 0x000f62000c1e1d00 */
[----:B------:R-:W-:-:S03]  /*02d0*/  IMAD.WIDE R4, R3, 0x4, R4 ;  /* 0x0000000403047825 */ /* 0x000fc600078e0204 */
[----:B------:R-:W4:Y:S01]  /*02e0*/  LDG.E.EL R2, desc[UR4][R26.64] ;  /* 0x000000041a027981 */ /* 0x000f22000c2e1900 */
[----:B------:R-:W-:-:S03]  /*02f0*/  IMAD.WIDE R22, R3, 0x4, R22 ;  /* 0x0000000403167825 */ /* 0x000fc600078e0216 */
[----:B------:R-:W4:Y:S04]  /*0300*/  LDG.E.EL R4, desc[UR4][R4.64] ;  /* 0x0000000404047981 */ /* 0x000f28000c2e1900 */
[----:B------:R1:W4:Y:S01]  /*0310*/  LDG.E.EL R3, desc[UR4][R22.64] ;  /* 0x0000000416037981 */ /* 0x000322000c2e1900 */
[----:B------:R-:W-:-:S04]  /*0320*/  FADD R21, R21, 9.9999997473787516356e-06 ;  /* 0x3727c5ac15157421 */ /* 0x000fc80000000000 */
[----:B------:R-:W1:Y:S01]  /*0330*/  MUFU.SQRT R25, R21 ;  /* 0x0000001500197308 */ /* 0x000e620000002000 */
[----:B------:R-:W-:-:S07]  /*0340*/  FADD R24, R24, 9.9999997473787516356e-06 ;  /* 0x3727c5ac18187421 */ /* 0x000fce0000000000 */
[----:B0-----:R-:W0:Y:S01]  /*0350*/  MUFU.SQRT R28, R24 ;  /* 0x00000018001c7308 */ /* 0x001e220000002000 */
[C---:B-1----:R-:W-:Y:S02]  /*0360*/  FSETP.GT.AND P0, PT, R25.reuse, 8.50705917302346158658e+37, PT ;  /* 0x7e8000001900780b */ /* 0x042fe40003f04000 */
[----:B------:R-:W-:Y:S02]  /*0370*/  FSETP.GEU.AND P2, PT, R25, 1.175494350822287508e-38, PT ;  /* 0x008000001900780b */ /* 0x000fe40003f4e000 */
[C---:B0-----:R-:W-:Y:S02]  /*0380*/  FSETP.GT.AND P1, PT, R28.reuse, 8.50705917302346158658e+37, PT ;  /* 0x7e8000001c00780b */ /* 0x041fe40003f24000 */
[----:B------:R-:W-:-:S07]  /*0390*/  FSETP.GEU.AND P3, PT, R28, 1.175494350822287508e-38, PT ;  /* 0x008000001c00780b */ /* 0x000fce0003f6e000 */
[----:B------:R-:W-:Y:S01]  /*03a0*/  @P0 FMUL R25, R25, 0.25 ;  /* 0x3e80000019190820 */ /* 0x000fe20000400000 */
[----:B------:R-:W-:-:S03]  /*03b0*/  HFMA2.MMA R24, -RZ, RZ, 1.625, 0 ;  /* 0x3e800000ff187435 */ /* 0x000fc600000001ff */
[----:B------:R-:W-:Y:S01]  /*03c0*/  @!P2 FMUL R25, R25, 16777216 ;  /* 0x4b8000001919a820 */ /* 0x000fe20000400000 */
[----:B------:R-:W-:-:S04]  /*03d0*/  @P1 FMUL R28, R28, 0.25 ;  /* 0x3e8000001c1c1820 */ /* 0x000fc80000400000 */
[----:B------:R-:W-:Y:S01]  /*03e0*/  @!P3 FMUL R28, R28, 16777216 ;  /* 0x4b8000001c1cb820 */ /* 0x000fe20000400000 */
[----:B------:R-:W0:Y:S01]  /*03f0*/  MUFU.RCP R25, R25 ;  /* 0x0000001900197308 */ /* 0x000e220000001000 */
[----:B------:R-:W-:-:S07]  /*0400*/  FSEL R22, R24, 1, P0 ;  /* 0x3f80000018167808 */ /* 0x000fce0000000000 */
[----:B------:R1:W5:Y:S01]  /*0410*/  MUFU.RCP R5, R28 ;  /* 0x0000001c00057308 */ /* 0x0003620000001000 */
[----:B------:R-:W-:Y:S01]  /*0420*/  FSEL R24, R24, 1, P1 ;  /* 0x3f80000018187808 */ /* 0x000fe20000800000 */
[----:B------:R-:W-:Y:S01]  /*0430*/  @!P2 FMUL R22, R22, 16777216 ;  /* 0x4b8000001616a820 */ /* 0x000fe20000400000 */
[--C-:B--2---:R-:W-:Y:S01]  /*0440*/  FADD R13, R13, R19.reuse ;  /* 0x000000130d0d7221 */ /* 0x104fe20000000000 */
[--C-:B------:R-:W-:Y:S01]  /*0450*/  FADD R12, R12, R19.reuse ;  /* 0x000000130c0c7221 */ /* 0x100fe20000000000 */
[--C-:B------:R-:W-:Y:S01]  /*0460*/  FADD R14, R14, R19.reuse ;  /* 0x000000130e0e7221 */ /* 0x100fe20000000000 */
[----:B------:R-:W-:Y:S01]  /*0470*/  @!P3 FMUL R24, R24, 16777216 ;  /* 0x4b8000001818b820 */ /* 0x000fe20000400000 */
[----:B------:R-:W-:Y:S01]  /*0480*/  FADD R15, R15, R19 ;  /* 0x000000130f0f7221 */ /* 0x000fe20000000000 */
[----:B0-----:R-:W-:Y:S01]  /*0490*/  FMUL R21, R25, R22 ;  /* 0x0000001619157220 */ /* 0x001fe20000400000 */
[C---:B---3--:R-:W-:Y:S01]  /*04a0*/  FADD R22, -R18.reuse, R12 ;  /* 0x0000000c12167221 */ /* 0x048fe20000000100 */
[C---:B------:R-:W-:Y:S01]  /*04b0*/  FADD R26, -R18.reuse, R14 ;  /* 0x0000000e121a7221 */ /* 0x040fe20000000100 */
[C---:B-1----:R-:W-:Y:S01]  /*04c0*/  FADD R28, -R18.reuse, R15 ;  /* 0x0000000f121c7221 */ /* 0x042fe20000000100 */
[----:B-----5:R-:W-:Y:S01]  /*04d0*/  FMUL R5, R5, R24 ;  /* 0x0000001805057220 */ /* 0x020fe20000400000 */
[----:B------:R-:W-:-:S02]  /*04e0*/  FADD R24, -R18, R13 ;  /* 0x0000000d12187221 */ /* 0x000fc40000000100 */
[----:B------:R-:W0:Y:S01]  /*04f0*/  LDC.64 R18, c[0x0][0x240] ;  /* 0x00009000ff127b82 */ /* 0x000e220000000a00 */
[C---:B------:R-:W-:Y:S01]  /*0500*/  FMUL R27, R21.reuse, R22 ;  /* 0x00000016151b7220 */ /* 0x040fe20000400000 */
[C---:B------:R-:W-:Y:S01]  /*0510*/  FMUL R24, R21.reuse, R24 ;  /* 0x0000001815187220 */ /* 0x040fe20000400000 */
[C---:B------:R-:W-:Y:S01]  /*0520*/  FMUL R23, R21.reuse, R26 ;  /* 0x0000001a15177220 */ /* 0x040fe20000400000 */
[----:B------:R-:W-:Y:S01]  /*0530*/  FMUL R25, R21, R28 ;  /* 0x0000001c15197220 */ /* 0x000fe20000400000 */
[--C-:B------:R-:W-:Y:S01]  /*0540*/  FADD R9, R9, R16.reuse ;  /* 0x0000001009097221 */ /* 0x100fe20000000000 */
[--C-:B------:R-:W-:Y:S01]  /*0550*/  FADD R8, R8, R16.reuse ;  /* 0x0000001008087221 */ /* 0x100fe20000000000 */
[--C-:B------:R-:W-:Y:S01]  /*0560*/  FADD R10, R10, R16.reuse ;  /* 0x000000100a0a7221 */ /* 0x100fe20000000000 */
[----:B------:R-:W-:Y:S01]  /*0570*/  FADD R11, R11, R16 ;  /* 0x000000100b0b7221 */ /* 0x000fe20000000000 */
[C-C-:B----4-:R-:W-:Y:S01]  /*0580*/  FFMA R22, R17.reuse, R24, R20.reuse ;  /* 0x0000001811167223 */ /* 0x150fe20000000014 */
[C-C-:B------:R-:W-:Y:S01]  /*0590*/  FFMA R21, R17.reuse, R27, R20.reuse ;  /* 0x0000001b11157223 */ /* 0x140fe20000000014 */
[C-C-:B------:R-:W-:Y:S01]  /*05a0*/  FFMA R23, R17.reuse, R23, R20.reuse ;  /* 0x0000001711177223 */ /* 0x140fe20000000014 */
[----:B------:R-:W-:Y:S01]  /*05b0*/  FFMA R17, R17, R25, R20 ;  /* 0x0000001911117223 */ /* 0x000fe20000000014 */
[C---:B------:R-:W-:Y:S01]  /*05c0*/  FADD R20, -R2.reuse, R9 ;  /* 0x0000000902147221 */ /* 0x040fe20000000100 */
[C---:B------:R-:W-:Y:S01]  /*05d0*/  FADD R16, -R2.reuse, R8 ;  /* 0x0000000802107221 */ /* 0x040fe20000000100 */
[C---:B------:R-:W-:Y:S01]  /*05e0*/  FADD R24, -R2.reuse, R10 ;  /* 0x0000000a02187221 */ /* 0x040fe20000000100 */
[----:B------:R-:W-:Y:S01]  /*05f0*/  FADD R2, -R2, R11 ;  /* 0x0000000b02027221 */ /* 0x000fe20000000100 */
[C---:B------:R-:W-:Y:S01]  /*0600*/  FMUL R20, R5.reuse, R20 ;  /* 0x0000001405147220 */ /* 0x040fe20000400000 */
[C---:B------:R-:W-:Y:S01]  /*0610*/  FMUL R29, R5.reuse, R16 ;  /* 0x00000010051d7220 */ /* 0x040fe20000400000 */
[C---:B------:R-:W-:Y:S01]  /*0620*/  FMUL R27, R5.reuse, R24 ;  /* 0x00000018051b7220 */ /* 0x040fe20000400000 */
[----:B------:R-:W-:Y:S01]  /*0630*/  FMUL R25, R5, R2 ;  /* 0x0000000205197220 */ /* 0x000fe20000400000 */
[C-C-:B------:R-:W-:Y:S01]  /*0640*/  FFMA R5, R3.reuse, R20, R4.reuse ;  /* 0x0000001403057223 */ /* 0x140fe20000000004 */
[C-C-:B------:R-:W-:Y:S01]  /*0650*/  FFMA R20, R3.reuse, R29, R4.reuse ;  /* 0x0000001d03147223 */ /* 0x140fe20000000004 */
[C-C-:B------:R-:W-:Y:S01]  /*0660*/  FFMA R24, R3.reuse, R27, R4.reuse ;  /* 0x0000001b03187223 */ /* 0x140fe20000000004 */
[----:B------:R-:W-:Y:S01]  /*0670*/  FFMA R25, R3, R25, R4 ;  /* 0x0000001903197223 */ /* 0x000fe20000000004 */
[----:B------:R-:W-:Y:S01]  /*0680*/  FSETP.GEU.AND P6, PT, R17, RZ, PT ;  /* 0x000000ff1100720b */ /* 0x000fe20003fce000 */
[----:B0-----:R-:W-:Y:S01]  /*0690*/  IMAD.WIDE R2, R0, 0x4, R18 ;  /* 0x0000000400027825 */ /* 0x001fe200078e0212 */
[----:B------:R-:W-:-:S02]  /*06a0*/  FSETP.GEU.AND P0, PT, R23, RZ, PT ;  /* 0x000000ff1700720b */ /* 0x000fc40003f0e000 */
[----:B------:R-:W-:Y:S02]  /*06b0*/  FSETP.GEU.AND P1, PT, R22, RZ, PT ;  /* 0x000000ff1600720b */ /* 0x000fe40003f2e000 */
[----:B------:R-:W-:Y:S02]  /*06c0*/  FSETP.GEU.AND P2, PT, R21, RZ, PT ;  /* 0x000000ff1500720b */ /* 0x000fe40003f4e000 */
[----:B------:R-:W-:Y:S02]  /*06d0*/  SEL R19, R17, RZ, P6 ;  /* 0x000000ff11137207 */ /* 0x000fe40003000000 */
[----:B------:R-:W-:Y:S02]  /*06e0*/  FSETP.GEU.AND P3, PT, R25, RZ, PT ;  /* 0x000000ff1900720b */ /* 0x000fe40003f6e000 */
[----:B------:R-:W-:Y:S02]  /*06f0*/  FSETP.GEU.AND P4, PT, R24, RZ, PT ;  /* 0x000000ff1800720b */ /* 0x000fe40003f8e000 */
[----:B------:R-:W-:-:S02]  /*0700*/  FSETP.GEU.AND P5, PT, R5, RZ, PT ;  /* 0x000000ff0500720b */ /* 0x000fc40003fae000 */
[----:B------:R-:W-:Y:S02]  /*0710*/  FSETP.GEU.AND P6, PT, R20, RZ, PT ;  /* 0x000000ff1400720b */ /* 0x000fe40003fce000 */
[----:B------:R-:W-:Y:S02]  /*0720*/  SEL R18, R23, RZ, P0 ;  /* 0x000000ff17127207 */ /* 0x000fe40000000000 */
[----:B------:R-:W-:Y:S02]  /*0730*/  SEL R17, R22, RZ, P1 ;  /* 0x000000ff16117207 */ /* 0x000fe40000800000 */
[----:B------:R-:W-:Y:S02]  /*0740*/  SEL R16, R21, RZ, P2 ;  /* 0x000000ff15107207 */ /* 0x000fe40001000000 */
[----:B------:R-:W-:Y:S02]  /*0750*/  SEL R23, R25, RZ, P3 ;  /* 0x000000ff19177207 */ /* 0x000fe40001800000 */
[----:B------:R-:W-:-:S02]  /*0760*/  SEL R22, R24, RZ, P4 ;  /* 0x000000ff18167207 */ /* 0x000fc40002000000 */
[----:B------:R-:W-:Y:S02]  /*0770*/  SEL R21, R5, RZ, P5 ;  /* 0x000000ff05157207 */ /* 0x000fe40002800000 */
[----:B------:R-:W-:Y:S01]  /*0780*/  SEL R20, R20, RZ, P6 ;  /* 0x000000ff14147207 */ /* 0x000fe20003000000 */
[----:B------:R-:W-:Y:S04]  /*0790*/  STG.E.128 desc[UR4][R6.64], R12 ;  /* 0x0000000c06007986 */ /* 0x000fe8000c101d04 */
[----:B------:R-:W-:Y:S04]  /*07a0*/  STG.E.128 desc[UR4][R6.64+0x800], R8 ;  /* 0x0008000806007986 */ /* 0x000fe8000c101d04 */
[----:B------:R-:W-:Y:S04]  /*07b0*/  STG.E.128 desc[UR4][R2.64], R16 ;  /* 0x0000001002007986 */ /* 0x000fe8000c101d04 */
[----:B------:R-:W-:Y:S01]  /*07c0*/  STG.E.128 desc[UR4][R2.64+0x800], R20 ;  /* 0x0008001402007986 */ /* 0x000fe2000c101d04 */
[----:B------:R-:W-:Y:S05]  /*07d0*/  EXIT ;  /* 0x000000000000794d */ /* 0x000fea0003800000 */
.L_x_0:
[----:B------:R-:W-:-:S00]  /*07e0*/  BRA `(.L_x_0) ;  /* 0xfffffffc00fc7947 */ /* 0x000fc0000383ffff */
[----:B------:R-:W-:-:S00]  /*07f0*/  NOP ;  /* 0x0000000000007918 */ /* 0x000fc00000000000 */
        /* <DEDUP_REMOVED lines=8> */
.L_x_1:


//--------------------- .nv.global.init           --------------------------
	.section	.nv.global.init,"aw",@progbits
.nv.global.init:
	.type		_$_str,@object
	.size		_$_str,(_$_str_$_2 - _$_str)
_$_str:
        /*0000*/ 	.byte	0x5f, 0x5f, 0x43, 0x55, 0x44, 0x41, 0x5f, 0x46, 0x54, 0x5a, 0x00
	.type		_$_str_$_2,@object
	.size		_$_str_$_2,(.L_1 - _$_str_$_2)
_$_str_$_2:
        /*000b*/ 	.byte	0x5f, 0x5f, 0x43, 0x55, 0x44, 0x41, 0x5f, 0x50, 0x52, 0x45, 0x43, 0x5f, 0x53, 0x51, 0x52, 0x54
        /*001b*/ 	.byte	0x00
.L_1:


//--------------------- .nv.constant0.triton_poi_fused__native_batch_norm_legit_no_training_convolution_relu_18 --------------------------
	.section	.nv.constant0.triton_poi_fused__native_batch_norm_legit_no_training_convolution_relu_18,"a",@progbits
	.sectionflags	@""
	.align	4
.nv.constant0.triton_poi_fused__native_batch_norm_legit_no_training_convolution_relu_18:
	.zero		588
